//
// Generated by NVIDIA NVVM Compiler
//
// Compiler Build ID: CL-36424714
// Cuda compilation tools, release 13.0, V13.0.88
// Based on NVVM 20.0.0
//

.version 9.0
.target sm_100
.address_size 64

	// .globl	_Z6squarePjS_j

.visible .entry _Z6squarePjS_j(
	.param .u64 .ptr .align 1 _Z6squarePjS_j_param_0,
	.param .u64 .ptr .align 1 _Z6squarePjS_j_param_1,
	.param .u32 _Z6squarePjS_j_param_2
)
{
	.reg .pred 	%p<10>;
	.reg .b32 	%r<146>;
	.reg .b64 	%rd<68>;

	ld.param.u64 	%rd4, [_Z6squarePjS_j_param_0];
	ld.param.u32 	%r53, [_Z6squarePjS_j_param_2];
	cvta.to.global.u64 	%rd1, %rd4;
	setp.eq.s32 	%p1, %r53, 0;
	@%p1 bra 	$L__BB0_14;
	mov.u32 	%r55, %tid.x;
	mov.u32 	%r56, %ntid.x;
	mov.u32 	%r57, %ctaid.x;
	mad.lo.s32 	%r58, %r57, %r56, %r55;
	mul.lo.s32 	%r1, %r53, %r58;
	and.b32  	%r2, %r53, 7;
	and.b32  	%r3, %r53, 3;
	and.b32  	%r4, %r53, -8;
	and.b32  	%r5, %r53, 1;
	neg.s32 	%r6, %r4;
	shl.b32 	%r7, %r53, 3;
	mul.lo.s32 	%r8, %r53, 5;
	mul.lo.s32 	%r9, %r53, 7;
	mov.b32 	%r128, 0;
$L__BB0_2:
	ld.param.u64 	%rd67, [_Z6squarePjS_j_param_1];
	add.s32 	%r60, %r53, -1;
	setp.lt.u32 	%p2, %r60, 7;
	add.s32 	%r61, %r128, %r1;
	cvta.to.global.u64 	%rd5, %rd67;
	mul.wide.u32 	%rd6, %r61, 4;
	add.s64 	%rd2, %rd5, %rd6;
	ld.global.u32 	%r140, [%rd2];
	mov.b32 	%r143, 0;
	@%p2 bra 	$L__BB0_5;
	add.s32 	%r129, %r1, 3;
	add.s32 	%r137, %r53, %r128;
	shl.b32 	%r62, %r53, 1;
	add.s32 	%r136, %r62, %r128;
	mad.lo.s32 	%r135, %r53, 3, %r128;
	shl.b32 	%r63, %r53, 2;
	add.s32 	%r134, %r63, %r128;
	add.s32 	%r133, %r8, %r128;
	mad.lo.s32 	%r132, %r53, 6, %r128;
	add.s32 	%r131, %r9, %r128;
	mov.u32 	%r130, %r128;
	mov.u32 	%r138, %r6;
$L__BB0_4:
	.pragma "nounroll";
	add.s32 	%r64, %r129, -3;
	mul.wide.u32 	%rd7, %r64, 4;
	add.s64 	%rd8, %rd1, %rd7;
	ld.global.u32 	%r65, [%rd8];
	mul.wide.u32 	%rd9, %r130, 4;
	add.s64 	%rd10, %rd1, %rd9;
	ld.global.u32 	%r66, [%rd10];
	mad.lo.s32 	%r67, %r66, %r65, %r140;
	st.global.u32 	[%rd2], %r67;
	add.s32 	%r68, %r129, -2;
	mul.wide.u32 	%rd11, %r68, 4;
	add.s64 	%rd12, %rd1, %rd11;
	ld.global.u32 	%r69, [%rd12];
	mul.wide.u32 	%rd13, %r137, 4;
	add.s64 	%rd14, %rd1, %rd13;
	ld.global.u32 	%r70, [%rd14];
	mad.lo.s32 	%r71, %r70, %r69, %r67;
	st.global.u32 	[%rd2], %r71;
	add.s32 	%r72, %r129, -1;
	mul.wide.u32 	%rd15, %r72, 4;
	add.s64 	%rd16, %rd1, %rd15;
	ld.global.u32 	%r73, [%rd16];
	mul.wide.u32 	%rd17, %r136, 4;
	add.s64 	%rd18, %rd1, %rd17;
	ld.global.u32 	%r74, [%rd18];
	mad.lo.s32 	%r75, %r74, %r73, %r71;
	st.global.u32 	[%rd2], %r75;
	add.s32 	%r76, %r129, 4;
	mul.wide.u32 	%rd19, %r129, 4;
	add.s64 	%rd20, %rd1, %rd19;
	ld.global.u32 	%r77, [%rd20];
	mul.wide.u32 	%rd21, %r135, 4;
	add.s64 	%rd22, %rd1, %rd21;
	ld.global.u32 	%r78, [%rd22];
	mad.lo.s32 	%r79, %r78, %r77, %r75;
	st.global.u32 	[%rd2], %r79;
	add.s32 	%r80, %r129, 1;
	mul.wide.u32 	%rd23, %r80, 4;
	add.s64 	%rd24, %rd1, %rd23;
	ld.global.u32 	%r81, [%rd24];
	mul.wide.u32 	%rd25, %r134, 4;
	add.s64 	%rd26, %rd1, %rd25;
	ld.global.u32 	%r82, [%rd26];
	mad.lo.s32 	%r83, %r82, %r81, %r79;
	st.global.u32 	[%rd2], %r83;
	add.s32 	%r84, %r129, 2;
	mul.wide.u32 	%rd27, %r84, 4;
	add.s64 	%rd28, %rd1, %rd27;
	ld.global.u32 	%r85, [%rd28];
	mul.wide.u32 	%rd29, %r133, 4;
	add.s64 	%rd30, %rd1, %rd29;
	ld.global.u32 	%r86, [%rd30];
	mad.lo.s32 	%r87, %r86, %r85, %r83;
	st.global.u32 	[%rd2], %r87;
	add.s32 	%r88, %r129, 3;
	mul.wide.u32 	%rd31, %r88, 4;
	add.s64 	%rd32, %rd1, %rd31;
	ld.global.u32 	%r89, [%rd32];
	mul.wide.u32 	%rd33, %r132, 4;
	add.s64 	%rd34, %rd1, %rd33;
	ld.global.u32 	%r90, [%rd34];
	mad.lo.s32 	%r91, %r90, %r89, %r87;
	st.global.u32 	[%rd2], %r91;
	mul.wide.u32 	%rd35, %r76, 4;
	add.s64 	%rd36, %rd1, %rd35;
	ld.global.u32 	%r92, [%rd36];
	mul.wide.u32 	%rd37, %r131, 4;
	add.s64 	%rd38, %rd1, %rd37;
	ld.global.u32 	%r93, [%rd38];
	mad.lo.s32 	%r140, %r93, %r92, %r91;
	st.global.u32 	[%rd2], %r140;
	add.s32 	%r138, %r138, 8;
	add.s32 	%r137, %r137, %r7;
	add.s32 	%r136, %r136, %r7;
	add.s32 	%r135, %r135, %r7;
	add.s32 	%r134, %r134, %r7;
	add.s32 	%r133, %r133, %r7;
	add.s32 	%r132, %r132, %r7;
	add.s32 	%r131, %r131, %r7;
	add.s32 	%r130, %r130, %r7;
	add.s32 	%r129, %r129, 8;
	setp.ne.s32 	%p3, %r138, 0;
	mov.u32 	%r143, %r4;
	@%p3 bra 	$L__BB0_4;
$L__BB0_5:
	setp.eq.s32 	%p4, %r2, 0;
	@%p4 bra 	$L__BB0_13;
	add.s32 	%r94, %r2, -1;
	setp.lt.u32 	%p5, %r94, 3;
	@%p5 bra 	$L__BB0_8;
	add.s32 	%r95, %r143, %r1;
	mul.wide.u32 	%rd39, %r95, 4;
	add.s64 	%rd40, %rd1, %rd39;
	ld.global.u32 	%r96, [%rd40];
	mad.lo.s32 	%r97, %r143, %r53, %r128;
	mul.wide.u32 	%rd41, %r97, 4;
	add.s64 	%rd42, %rd1, %rd41;
	ld.global.u32 	%r98, [%rd42];
	mad.lo.s32 	%r99, %r98, %r96, %r140;
	st.global.u32 	[%rd2], %r99;
	add.s32 	%r100, %r95, 1;
	mul.wide.u32 	%rd43, %r100, 4;
	add.s64 	%rd44, %rd1, %rd43;
	ld.global.u32 	%r101, [%rd44];
	add.s32 	%r102, %r97, %r53;
	mul.wide.u32 	%rd45, %r102, 4;
	add.s64 	%rd46, %rd1, %rd45;
	ld.global.u32 	%r103, [%rd46];
	mad.lo.s32 	%r104, %r103, %r101, %r99;
	st.global.u32 	[%rd2], %r104;
	add.s32 	%r105, %r95, 2;
	mul.wide.u32 	%rd47, %r105, 4;
	add.s64 	%rd48, %rd1, %rd47;
	ld.global.u32 	%r106, [%rd48];
	add.s32 	%r107, %r102, %r53;
	mul.wide.u32 	%rd49, %r107, 4;
	add.s64 	%rd50, %rd1, %rd49;
	ld.global.u32 	%r108, [%rd50];
	mad.lo.s32 	%r109, %r108, %r106, %r104;
	st.global.u32 	[%rd2], %r109;
	add.s32 	%r110, %r95, 3;
	mul.wide.u32 	%rd51, %r110, 4;
	add.s64 	%rd52, %rd1, %rd51;
	ld.global.u32 	%r111, [%rd52];
	add.s32 	%r112, %r107, %r53;
	mul.wide.u32 	%rd53, %r112, 4;
	add.s64 	%rd54, %rd1, %rd53;
	ld.global.u32 	%r113, [%rd54];
	mad.lo.s32 	%r140, %r113, %r111, %r109;
	st.global.u32 	[%rd2], %r140;
	add.s32 	%r143, %r143, 4;
$L__BB0_8:
	setp.eq.s32 	%p6, %r3, 0;
	@%p6 bra 	$L__BB0_13;
	setp.eq.s32 	%p7, %r3, 1;
	@%p7 bra 	$L__BB0_11;
	add.s32 	%r114, %r143, %r1;
	mul.wide.u32 	%rd55, %r114, 4;
	add.s64 	%rd56, %rd1, %rd55;
	ld.global.u32 	%r115, [%rd56];
	mad.lo.s32 	%r116, %r143, %r53, %r128;
	mul.wide.u32 	%rd57, %r116, 4;
	add.s64 	%rd58, %rd1, %rd57;
	ld.global.u32 	%r117, [%rd58];
	mad.lo.s32 	%r118, %r117, %r115, %r140;
	st.global.u32 	[%rd2], %r118;
	add.s32 	%r119, %r114, 1;
	mul.wide.u32 	%rd59, %r119, 4;
	add.s64 	%rd60, %rd1, %rd59;
	ld.global.u32 	%r120, [%rd60];
	add.s32 	%r121, %r116, %r53;
	mul.wide.u32 	%rd61, %r121, 4;
	add.s64 	%rd62, %rd1, %rd61;
	ld.global.u32 	%r122, [%rd62];
	mad.lo.s32 	%r140, %r122, %r120, %r118;
	st.global.u32 	[%rd2], %r140;
	add.s32 	%r143, %r143, 2;
$L__BB0_11:
	setp.eq.s32 	%p8, %r5, 0;
	@%p8 bra 	$L__BB0_13;
	add.s32 	%r123, %r143, %r1;
	mul.wide.u32 	%rd63, %r123, 4;
	add.s64 	%rd64, %rd1, %rd63;
	ld.global.u32 	%r124, [%rd64];
	mad.lo.s32 	%r125, %r143, %r53, %r128;
	mul.wide.u32 	%rd65, %r125, 4;
	add.s64 	%rd66, %rd1, %rd65;
	ld.global.u32 	%r126, [%rd66];
	mad.lo.s32 	%r127, %r126, %r124, %r140;
	st.global.u32 	[%rd2], %r127;
$L__BB0_13:
	add.s32 	%r128, %r128, 1;
	setp.ne.s32 	%p9, %r128, %r53;
	@%p9 bra 	$L__BB0_2;
$L__BB0_14:
	ret;

}


// ===== COMPILED SASS (sm_100) =====

	.target	sm_100

	.elftype	@"ET_EXEC"


//--------------------- .note.nv.tkinfo           --------------------------
	.section	.note.nv.tkinfo,"",@"SHT_NOTE"
	.sectionflags	@"SHF_NOTE_NV_TKINFO"
	.tkinfo
        /*0018*/ 	.word	0x00000002
        /*0030*/ 	.string	""
        /*0030*/ 	.string	"ptxas"
        /*0030*/ 	.string	"Cuda compilation tools, release 13.0, V13.0.88"
        /*0030*/ 	.string	"Build cuda_13.0.r13.0/compiler.36424714_0"
        /*0030*/ 	.string	"-arch sm_100 -m 64 "



//--------------------- .note.nv.cuinfo           --------------------------
	.section	.note.nv.cuinfo,"",@"SHT_NOTE"
	.sectionflags	@"SHF_NOTE_NV_CUINFO"
        /*0018*/ 	.short	0x0002
        /*001a*/ 	.short	0x0064
        /*001c*/ 	.short	0x0082
	.zero		2


//--------------------- .nv.info                  --------------------------
	.section	.nv.info,"",@"SHT_CUDA_INFO"
	.align	4


	//----- nvinfo : EIATTR_REGCOUNT
	.align		4
        /*0000*/ 	.byte	0x04, 0x2f
        /*0002*/ 	.short	(.L_1 - .L_0)
	.align		4
.L_0:
        /*0004*/ 	.word	index@(_Z6squarePjS_j)
        /*0008*/ 	.word	0x00000020


	//----- nvinfo : EIATTR_FRAME_SIZE
	.align		4
.L_1:
        /*000c*/ 	.byte	0x04, 0x11
        /*000e*/ 	.short	(.L_3 - .L_2)
	.align		4
.L_2:
        /*0010*/ 	.word	index@(_Z6squarePjS_j)
        /*0014*/ 	.word	0x00000000


	//----- nvinfo : EIATTR_MIN_STACK_SIZE
	.align		4
.L_3:
        /*0018*/ 	.byte	0x04, 0x12
        /*001a*/ 	.short	(.L_5 - .L_4)
	.align		4
.L_4:
        /*001c*/ 	.word	index@(_Z6squarePjS_j)
        /*0020*/ 	.word	0x00000000
.L_5:


//--------------------- .nv.compat                --------------------------
	.section	.nv.compat,"",@"SHT_CUDA_COMPAT_INFO"
	.align	4
        /*0000*/ 	.byte	0x02, 0x09, 0x00, 0x00, 0x02, 0x02, 0x01, 0x00, 0x02, 0x05, 0x05, 0x00, 0x03, 0x07, 0x01, 0x01
        /*0010*/ 	.byte	0x02, 0x03, 0x00, 0x00, 0x02, 0x06, 0x01, 0x00, 0x04, 0x0b, 0x08, 0x00, 0x09, 0x00, 0x00, 0x00
        /*0020*/ 	.byte	0x00, 0x00, 0x00, 0x00


//--------------------- .nv.info._Z6squarePjS_j   --------------------------
	.section	.nv.info._Z6squarePjS_j,"",@"SHT_CUDA_INFO"
	.sectionflags	@""
	.align	4


	//----- nvinfo : EIATTR_CUDA_API_VERSION
	.align		4
        /*0000*/ 	.byte	0x04, 0x37
        /*0002*/ 	.short	(.L_7 - .L_6)
.L_6:
        /*0004*/ 	.word	0x00000082


	//----- nvinfo : EIATTR_KPARAM_INFO
	.align		4
.L_7:
        /*0008*/ 	.byte	0x04, 0x17
        /*000a*/ 	.short	(.L_9 - .L_8)
.L_8:
        /*000c*/ 	.word	0x00000000
        /*0010*/ 	.short	0x0002
        /*0012*/ 	.short	0x0010
        /*0014*/ 	.byte	0x00, 0xf0, 0x11, 0x00


	//----- nvinfo : EIATTR_KPARAM_INFO
	.align		4
.L_9:
        /*0018*/ 	.byte	0x04, 0x17
        /*001a*/ 	.short	(.L_11 - .L_10)
.L_10:
        /*001c*/ 	.word	0x00000000
        /*0020*/ 	.short	0x0001
        /*0022*/ 	.short	0x0008
        /*0024*/ 	.byte	0x00, 0xf5, 0x21, 0x00


	//----- nvinfo : EIATTR_KPARAM_INFO
	.align		4
.L_11:
        /*0028*/ 	.byte	0x04, 0x17
        /*002a*/ 	.short	(.L_13 - .L_12)
.L_12:
        /*002c*/ 	.word	0x00000000
        /*0030*/ 	.short	0x0000
        /*0032*/ 	.short	0x0000
        /*0034*/ 	.byte	0x00, 0xf5, 0x21, 0x00


	//----- nvinfo : EIATTR_SPARSE_MMA_MASK
	.align		4
.L_13:
        /*0038*/ 	.byte	0x03, 0x50
        /*003a*/ 	.short	0x0000


	//----- nvinfo : EIATTR_MAXREG_COUNT
	.align		4
        /*003c*/ 	.byte	0x03, 0x1b
        /*003e*/ 	.short	0x00ff


	//----- nvinfo : EIATTR_MERCURY_ISA_VERSION
	.align		4
        /*0040*/ 	.byte	0x03, 0x5f
        /*0042*/ 	.short	0x0101


	//----- nvinfo : EIATTR_VRC_CTA_INIT_COUNT
	.align		4
        /*0044*/ 	.byte	0x02, 0x4a
	.zero		1
	.zero		1


	//----- nvinfo : EIATTR_EXIT_INSTR_OFFSETS
	.align		4
        /*0048*/ 	.byte	0x04, 0x1c
        /*004a*/ 	.short	(.L_15 - .L_14)


	//   ....[0]....
.L_14:
        /*004c*/ 	.word	0x00000030


	//   ....[1]....
        /*0050*/ 	.word	0x00000af0


	//----- nvinfo : EIATTR_CBANK_PARAM_SIZE
	.align		4
.L_15:
        /*0054*/ 	.byte	0x03, 0x19
        /*0056*/ 	.short	0x0014


	//----- nvinfo : EIATTR_PARAM_CBANK
	.align		4
        /*0058*/ 	.byte	0x04, 0x0a
        /*005a*/ 	.short	(.L_17 - .L_16)
	.align		4
.L_16:
        /*005c*/ 	.word	index@(.nv.constant0._Z6squarePjS_j)
        /*0060*/ 	.short	0x0380
        /*0062*/ 	.short	0x0014


	//----- nvinfo : EIATTR_SW_WAR
	.align		4
.L_17:
        /*0064*/ 	.byte	0x04, 0x36
        /*0066*/ 	.short	(.L_19 - .L_18)
.L_18:
        /*0068*/ 	.word	0x00000008
.L_19:


//--------------------- .nv.callgraph             --------------------------
	.section	.nv.callgraph,"",@"SHT_CUDA_CALLGRAPH"
	.align	4
	.sectionentsize	8
	.align		4
        /*0000*/ 	.word	0x00000000
	.align		4
        /*0004*/ 	.word	0xffffffff
	.align		4
        /*0008*/ 	.word	0x00000000
	.align		4
        /*000c*/ 	.word	0xfffffffe
	.align		4
        /*0010*/ 	.word	0x00000000
	.align		4
        /*0014*/ 	.word	0xfffffffd
	.align		4
        /*0018*/ 	.word	0x00000000
	.align		4
        /*001c*/ 	.word	0xfffffffc


//--------------------- .text._Z6squarePjS_j      --------------------------
	.section	.text._Z6squarePjS_j,"ax",@progbits
	.align	128
        .global         _Z6squarePjS_j
        .type           _Z6squarePjS_j,@function
        .size           _Z6squarePjS_j,(.L_x_6 - _Z6squarePjS_j)
        .other          _Z6squarePjS_j,@"STO_CUDA_ENTRY STV_DEFAULT"
_Z6squarePjS_j:
.text._Z6squarePjS_j:
[----:B------:R-:W-:Y:S08]  /*0000*/  LDC R1, c[0x0][0x37c] ;  /* 0x0000df00ff017b82 */ /* 0x000ff00000000800 */
[----:B------:R-:W0:Y:S02]  /*0010*/  LDC R4, c[0x0][0x390] ;  /* 0x0000e400ff047b82 */ /* 0x000e240000000800 */
[----:B0-----:R-:W-:-:S13]  /*0020*/  ISETP.NE.AND P0, PT, R4, RZ, PT ;  /* 0x000000ff0400720c */ /* 0x001fda0003f05270 */
[----:B------:R-:W-:Y:S05]  /*0030*/  @!P0 EXIT ;  /* 0x000000000000894d */ /* 0x000fea0003800000 */
[----:B------:R-:W0:Y:S01]  /*0040*/  S2R R2, SR_TID.X ;  /* 0x0000000000027919 */ /* 0x000e220000002100 */
[----:B------:R-:W0:Y:S01]  /*0050*/  LDCU UR4, c[0x0][0x360] ;  /* 0x00006c00ff0477ac */ /* 0x000e220008000800 */
[----:B------:R-:W-:Y:S01]  /*0060*/  LOP3.LUT R0, R4, 0xfffffff8, RZ, 0xc0, !PT ;  /* 0xfffffff804007812 */ /* 0x000fe200078ec0ff */
[----:B------:R-:W-:Y:S01]  /*0070*/  HFMA2 R5, -RZ, RZ, 0, 0 ;  /* 0x00000000ff057431 */ /* 0x000fe200000001ff */
[----:B------:R-:W0:Y:S01]  /*0080*/  S2R R3, SR_CTAID.X ;  /* 0x0000000000037919 */ /* 0x000e220000002500 */
[----:B------:R-:W1:Y:S01]  /*0090*/  LDCU.64 UR6, c[0x0][0x358] ;  /* 0x00006b00ff0677ac */ /* 0x000e620008000a00 */
[----:B------:R-:W-:Y:S01]  /*00a0*/  IADD3 R6, PT, PT, -R0, RZ, RZ ;  /* 0x000000ff00067210 */ /* 0x000fe20007ffe1ff */
[----:B0-----:R-:W-:Y:S01]  /*00b0*/  IMAD R2, R3, UR4, R2 ;  /* 0x0000000403027c24 */ /* 0x001fe2000f8e0202 */
[C---:B------:R-:W-:Y:S02]  /*00c0*/  LOP3.LUT R3, R4.reuse, 0x7, RZ, 0xc0, !PT ;  /* 0x0000000704037812 */ /* 0x040fe400078ec0ff */
[----:B-1----:R-:W-:-:S07]  /*00d0*/  LOP3.LUT R4, R4, 0x3, RZ, 0xc0, !PT ;  /* 0x0000000304047812 */ /* 0x002fce00078ec0ff */
.L_x_4:
[----:B0-----:R-:W0:Y:S08]  /*00e0*/  LDC R8, c[0x0][0x390] ;  /* 0x0000e400ff087b82 */ /* 0x001e300000000800 */
[----:B-12---:R-:W1:Y:S01]  /*00f0*/  LDC.64 R12, c[0x0][0x388] ;  /* 0x0000e200ff0c7b82 */ /* 0x006e620000000a00 */
[----:B0-----:R-:W-:-:S04]  /*0100*/  IMAD R7, R2, R8, R5 ;  /* 0x0000000802077224 */ /* 0x001fc800078e0205 */
[----:B-1----:R-:W-:Y:S01]  /*0110*/  IMAD.WIDE.U32 R12, R7, 0x4, R12 ;  /* 0x00000004070c7825 */ /* 0x002fe200078e000c */
[----:B------:R-:W-:-:S04]  /*0120*/  IADD3 R7, PT, PT, R8, -0x1, RZ ;  /* 0xffffffff08077810 */ /* 0x000fc80007ffe0ff */
[----:B------:R-:W-:Y:S01]  /*0130*/  ISETP.GE.U32.AND P0, PT, R7, 0x7, PT ;  /* 0x000000070700780c */ /* 0x000fe20003f06070 */
[----:B-----5:R0:W5:Y:S01]  /*0140*/  LDG.E R19, desc[UR6][R12.64] ;  /* 0x000000060c137981 */ /* 0x020162000c1e1900 */
[----:B------:R-:W-:-:S11]  /*0150*/  MOV R7, RZ ;  /* 0x000000ff00077202 */ /* 0x000fd60000000f00 */
[----:B0-----:R-:W-:Y:S05]  /*0160*/  @!P0 BRA `(.L_x_0) ;  /* 0x00000004003c8947 */ /* 0x001fea0003800000 */
[-C--:B------:R-:W-:Y:S01]  /*0170*/  IMAD R24, R2, R8.reuse, 0x3 ;  /* 0x0000000302187424 */ /* 0x080fe200078e0208 */
[----:B------:R-:W-:Y:S01]  /*0180*/  IADD3 R28, PT, PT, R5, R8, RZ ;  /* 0x00000008051c7210 */ /* 0x000fe20007ffe0ff */
[C-C-:B------:R-:W-:Y:S01]  /*0190*/  IMAD R25, R8.reuse, 0x3, R5.reuse ;  /* 0x0000000308197824 */ /* 0x140fe200078e0205 */
[CC--:B------:R-:W-:Y:S01]  /*01a0*/  LEA R11, R8.reuse, R5.reuse, 0x1 ;  /* 0x00000005080b7211 */ /* 0x0c0fe200078e08ff */
[C-C-:B------:R-:W-:Y:S01]  /*01b0*/  IMAD R29, R8.reuse, 0x5, R5.reuse ;  /* 0x00000005081d7824 */ /* 0x140fe200078e0205 */
[CC--:B------:R-:W-:Y:S01]  /*01c0*/  LEA R27, R8.reuse, R5.reuse, 0x2 ;  /* 0x00000005081b7211 */ /* 0x0c0fe200078e10ff */
[C-C-:B------:R-:W-:Y:S01]  /*01d0*/  IMAD R10, R8.reuse, 0x6, R5.reuse ;  /* 0x00000006080a7824 */ /* 0x140fe200078e0205 */
[----:B------:R-:W-:Y:S01]  /*01e0*/  MOV R26, R5 ;  /* 0x00000005001a7202 */ /* 0x000fe20000000f00 */
[----:B------:R-:W-:Y:S01]  /*01f0*/  IMAD R9, R8, 0x7, R5 ;  /* 0x0000000708097824 */ /* 0x000fe200078e0205 */
[----:B------:R-:W-:-:S07]  /*0200*/  MOV R7, R6 ;  /* 0x0000000600077202 */ /* 0x000fce0000000f00 */
.L_x_1:
[----:B0-----:R-:W0:Y:S01]  /*0210*/  LDC.64 R14, c[0x0][0x380] ;  /* 0x0000e000ff0e7b82 */ /* 0x001e220000000a00 */
[----:B------:R-:W-:-:S05]  /*0220*/  IADD3 R23, PT, PT, R24, -0x3, RZ ;  /* 0xfffffffd18177810 */ /* 0x000fca0007ffe0ff */
[----:B0-----:R-:W-:-:S04]  /*0230*/  IMAD.WIDE.U32 R22, R23, 0x4, R14 ;  /* 0x0000000417167825 */ /* 0x001fc800078e000e */
[----:B------:R-:W-:Y:S02]  /*0240*/  IMAD.WIDE.U32 R16, R26, 0x4, R14 ;  /* 0x000000041a107825 */ /* 0x000fe400078e000e */
[----:B------:R-:W2:Y:S04]  /*0250*/  LDG.E R22, desc[UR6][R22.64] ;  /* 0x0000000616167981 */ /* 0x000ea8000c1e1900 */
[----:B------:R-:W2:Y:S01]  /*0260*/  LDG.E R17, desc[UR6][R16.64] ;  /* 0x0000000610117981 */ /* 0x000ea2000c1e1900 */
[----:B------:R-:W-:Y:S01]  /*0270*/  IADD3 R21, PT, PT, R24, -0x2, RZ ;  /* 0xfffffffe18157810 */ /* 0x000fe20007ffe0ff */
[----:B--2--5:R-:W-:-:S04]  /*0280*/  IMAD R17, R22, R17, R19 ;  /* 0x0000001116117224 */ /* 0x024fc800078e0213 */
[--C-:B------:R-:W-:Y:S01]  /*0290*/  IMAD.WIDE.U32 R18, R21, 0x4, R14.reuse ;  /* 0x0000000415127825 */ /* 0x100fe200078e000e */
[----:B------:R0:W-:Y:S03]  /*02a0*/  STG.E desc[UR6][R12.64], R17 ;  /* 0x000000110c007986 */ /* 0x0001e6000c101906 */
[----:B------:R-:W-:Y:S02]  /*02b0*/  IMAD.WIDE.U32 R20, R28, 0x4, R14 ;  /* 0x000000041c147825 */ /* 0x000fe400078e000e */
[----:B------:R-:W2:Y:S04]  /*02c0*/  LDG.E R18, desc[UR6][R18.64] ;  /* 0x0000000612127981 */ /* 0x000ea8000c1e1900 */
[----:B------:R-:W2:Y:S01]  /*02d0*/  LDG.E R20, desc[UR6][R20.64] ;  /* 0x0000000614147981 */ /* 0x000ea2000c1e1900 */
[----:B------:R-:W-:-:S05]  /*02e0*/  IADD3 R23, PT, PT, R24, -0x1, RZ ;  /* 0xffffffff18177810 */ /* 0x000fca0007ffe0ff */
[----:B------:R-:W-:-:S04]  /*02f0*/  IMAD.WIDE.U32 R22, R23, 0x4, R14 ;  /* 0x0000000417167825 */ /* 0x000fc800078e000e */
[----:B--2---:R-:W-:Y:S02]  /*0300*/  IMAD R21, R18, R20, R17 ;  /* 0x0000001412157224 */ /* 0x004fe400078e0211 */
[----:B0-----:R-:W-:-:S03]  /*0310*/  IMAD.WIDE.U32 R16, R11, 0x4, R14 ;  /* 0x000000040b107825 */ /* 0x001fc600078e000e */
[----:B------:R0:W-:Y:S04]  /*0320*/  STG.E desc[UR6][R12.64], R21 ;  /* 0x000000150c007986 */ /* 0x0001e8000c101906 */
[----:B------:R-:W2:Y:S04]  /*0330*/  LDG.E R22, desc[UR6][R22.64] ;  /* 0x0000000616167981 */ /* 0x000ea8000c1e1900 */
[----:B------:R-:W2:Y:S01]  /*0340*/  LDG.E R16, desc[UR6][R16.64] ;  /* 0x0000000610107981 */ /* 0x000ea2000c1e1900 */
[----:B------:R-:W-:-:S04]  /*0350*/  IMAD.WIDE.U32 R18, R25, 0x4, R14 ;  /* 0x0000000419127825 */ /* 0x000fc800078e000e */
[----:B--2---:R-:W-:Y:S02]  /*0360*/  IMAD R23, R22, R16, R21 ;  /* 0x0000001016177224 */ /* 0x004fe400078e0215 */
[----:B------:R-:W-:-:S03]  /*0370*/  IMAD.WIDE.U32 R16, R24, 0x4, R14 ;  /* 0x0000000418107825 */ /* 0x000fc600078e000e */
[----:B------:R1:W-:Y:S04]  /*0380*/  STG.E desc[UR6][R12.64], R23 ;  /* 0x000000170c007986 */ /* 0x0003e8000c101906 */
[----:B------:R-:W2:Y:S04]  /*0390*/  LDG.E R20, desc[UR6][R16.64] ;  /* 0x0000000610147981 */ /* 0x000ea8000c1e1900 */
[----:B------:R-:W2:Y:S01]  /*03a0*/  LDG.E R19, desc[UR6][R18.64] ;  /* 0x0000000612137981 */ /* 0x000ea2000c1e1900 */
[----:B0-----:R-:W-:Y:S01]  /*03b0*/  IADD3 R21, PT, PT, R24, 0x1, RZ ;  /* 0x0000000118157810 */ /* 0x001fe20007ffe0ff */
[----:B--2---:R-:W-:-:S04]  /*03c0*/  IMAD R19, R20, R19, R23 ;  /* 0x0000001314137224 */ /* 0x004fc800078e0217 */
[--C-:B------:R-:W-:Y:S01]  /*03d0*/  IMAD.WIDE.U32 R20, R21, 0x4, R14.reuse ;  /* 0x0000000415147825 */ /* 0x100fe200078e000e */
[----:B------:R0:W-:Y:S03]  /*03e0*/  STG.E desc[UR6][R12.64], R19 ;  /* 0x000000130c007986 */ /* 0x0001e6000c101906 */
[----:B-1----:R-:W-:Y:S02]  /*03f0*/  IMAD.WIDE.U32 R22, R27, 0x4, R14 ;  /* 0x000000041b167825 */ /* 0x002fe400078e000e */
[----:B------:R-:W2:Y:S04]  /*0400*/  LDG.E R20, desc[UR6][R20.64] ;  /* 0x0000000614147981 */ /* 0x000ea8000c1e1900 */
[----:B------:R-:W2:Y:S01]  /*0410*/  LDG.E R22, desc[UR6][R22.64] ;  /* 0x0000000616167981 */ /* 0x000ea2000c1e1900 */
[----:B------:R-:W-:-:S05]  /*0420*/  IADD3 R17, PT, PT, R24, 0x2, RZ ;  /* 0x0000000218117810 */ /* 0x000fca0007ffe0ff */
[----:B------:R-:W-:-:S04]  /*0430*/  IMAD.WIDE.U32 R16, R17, 0x4, R14 ;  /* 0x0000000411107825 */ /* 0x000fc800078e000e */
[----:B--2---:R-:W-:Y:S02]  /*0440*/  IMAD R21, R20, R22, R19 ;  /* 0x0000001614157224 */ /* 0x004fe400078e0213 */
[----:B0-----:R-:W-:-:S03]  /*0450*/  IMAD.WIDE.U32 R18, R29, 0x4, R14 ;  /* 0x000000041d127825 */ /* 0x001fc600078e000e */
[----:B------:R0:W-:Y:S04]  /*0460*/  STG.E desc[UR6][R12.64], R21 ;  /* 0x000000150c007986 */ /* 0x0001e8000c101906 */
[----:B------:R1:W2:Y:S04]  /*0470*/  LDG.E R16, desc[UR6][R16.64] ;  /* 0x0000000610107981 */ /* 0x0002a8000c1e1900 */
[----:B------:R-:W2:Y:S01]  /*0480*/  LDG.E R18, desc[UR6][R18.64] ;  /* 0x0000000612127981 */ /* 0x000ea2000c1e1900 */
[----:B------:R-:W-:Y:S01]  /*0490*/  IMAD.WIDE.U32 R22, R10, 0x4, R14 ;  /* 0x000000040a167825 */ /* 0x000fe200078e000e */
[----:B-1----:R-:W-:-:S03]  /*04a0*/  IADD3 R17, PT, PT, R24, 0x3, RZ ;  /* 0x0000000318117810 */ /* 0x002fc60007ffe0ff */
[----:B--2---:R-:W-:Y:S02]  /*04b0*/  IMAD R18, R16, R18, R21 ;  /* 0x0000001210127224 */ /* 0x004fe400078e0215 */
[----:B0-----:R-:W-:-:S03]  /*04c0*/  IMAD.WIDE.U32 R20, R17, 0x4, R14 ;  /* 0x0000000411147825 */ /* 0x001fc600078e000e */
[----:B------:R0:W-:Y:S04]  /*04d0*/  STG.E desc[UR6][R12.64], R18 ;  /* 0x000000120c007986 */ /* 0x0001e8000c101906 */
[----:B------:R-:W2:Y:S04]  /*04e0*/  LDG.E R20, desc[UR6][R20.64] ;  /* 0x0000000614147981 */ /* 0x000ea8000c1e1900 */
[----:B------:R-:W2:Y:S01]  /*04f0*/  LDG.E R23, desc[UR6][R22.64] ;  /* 0x0000000616177981 */ /* 0x000ea2000c1e1900 */
[----:B------:R-:W-:-:S05]  /*0500*/  IADD3 R17, PT, PT, R24, 0x4, RZ ;  /* 0x0000000418117810 */ /* 0x000fca0007ffe0ff */
[----:B------:R-:W-:-:S04]  /*0510*/  IMAD.WIDE.U32 R16, R17, 0x4, R14 ;  /* 0x0000000411107825 */ /* 0x000fc800078e000e */
[----:B------:R-:W-:-:S04]  /*0520*/  IMAD.WIDE.U32 R14, R9, 0x4, R14 ;  /* 0x00000004090e7825 */ /* 0x000fc800078e000e */
[----:B--2---:R-:W-:-:S05]  /*0530*/  IMAD R23, R20, R23, R18 ;  /* 0x0000001714177224 */ /* 0x004fca00078e0212 */
[----:B------:R0:W-:Y:S04]  /*0540*/  STG.E desc[UR6][R12.64], R23 ;  /* 0x000000170c007986 */ /* 0x0001e8000c101906 */
[----:B------:R-:W2:Y:S04]  /*0550*/  LDG.E R16, desc[UR6][R16.64] ;  /* 0x0000000610107981 */ /* 0x000ea8000c1e1900 */
[----:B------:R-:W2:Y:S01]  /*0560*/  LDG.E R14, desc[UR6][R14.64] ;  /* 0x000000060e0e7981 */ /* 0x000ea2000c1e1900 */
[----:B------:R-:W-:Y:S02]  /*0570*/  IADD3 R7, PT, PT, R7, 0x8, RZ ;  /* 0x0000000807077810 */ /* 0x000fe40007ffe0ff */
[----:B------:R-:W-:-:S02]  /*0580*/  LEA R26, R8, R26, 0x3 ;  /* 0x0000001a081a7211 */ /* 0x000fc400078e18ff */
[----:B------:R-:W-:Y:S02]  /*0590*/  ISETP.NE.AND P0, PT, R7, RZ, PT ;  /* 0x000000ff0700720c */ /* 0x000fe40003f05270 */
[C---:B------:R-:W-:Y:S02]  /*05a0*/  LEA R28, R8.reuse, R28, 0x3 ;  /* 0x0000001c081c7211 */ /* 0x040fe400078e18ff */
[C---:B------:R-:W-:Y:S02]  /*05b0*/  LEA R11, R8.reuse, R11, 0x3 ;  /* 0x0000000b080b7211 */ /* 0x040fe400078e18ff */
[C---:B------:R-:W-:Y:S02]  /*05c0*/  LEA R25, R8.reuse, R25, 0x3 ;  /* 0x0000001908197211 */ /* 0x040fe400078e18ff */
[C---:B------:R-:W-:Y:S02]  /*05d0*/  LEA R27, R8.reuse, R27, 0x3 ;  /* 0x0000001b081b7211 */ /* 0x040fe400078e18ff */
[----:B------:R-:W-:-:S02]  /*05e0*/  LEA R29, R8, R29, 0x3 ;  /* 0x0000001d081d7211 */ /* 0x000fc400078e18ff */
[----:B------:R-:W-:Y:S02]  /*05f0*/  LEA R10, R8, R10, 0x3 ;  /* 0x0000000a080a7211 */ /* 0x000fe400078e18ff */
[----:B------:R-:W-:Y:S02]  /*0600*/  IADD3 R24, PT, PT, R24, 0x8, RZ ;  /* 0x0000000818187810 */ /* 0x000fe40007ffe0ff */
[----:B------:R-:W-:Y:S01]  /*0610*/  LEA R9, R8, R9, 0x3 ;  /* 0x0000000908097211 */ /* 0x000fe200078e18ff */
[----:B--2---:R-:W-:-:S05]  /*0620*/  IMAD R19, R16, R14, R23 ;  /* 0x0000000e10137224 */ /* 0x004fca00078e0217 */
[----:B------:R0:W-:Y:S01]  /*0630*/  STG.E desc[UR6][R12.64], R19 ;  /* 0x000000130c007986 */ /* 0x0001e2000c101906 */
[----:B------:R-:W-:Y:S05]  /*0640*/  @P0 BRA `(.L_x_1) ;  /* 0xfffffff800f00947 */ /* 0x000fea000383ffff */
[----:B------:R-:W-:-:S07]  /*0650*/  MOV R7, R0 ;  /* 0x0000000000077202 */ /* 0x000fce0000000f00 */
.L_x_0:
[----:B------:R-:W-:-:S13]  /*0660*/  ISETP.NE.AND P0, PT, R3, RZ, PT ;  /* 0x000000ff0300720c */ /* 0x000fda0003f05270 */
[----:B------:R-:W-:Y:S05]  /*0670*/  @!P0 BRA `(.L_x_2) ;  /* 0x0000000400108947 */ /* 0x000fea0003800000 */
[----:B------:R-:W-:Y:S02]  /*0680*/  IADD3 R9, PT, PT, R3, -0x1, RZ ;  /* 0xffffffff03097810 */ /* 0x000fe40007ffe0ff */
[----:B------:R-:W-:Y:S02]  /*0690*/  ISETP.NE.AND P1, PT, R4, RZ, PT ;  /* 0x000000ff0400720c */ /* 0x000fe40003f25270 */
[----:B------:R-:W-:-:S13]  /*06a0*/  ISETP.GE.U32.AND P0, PT, R9, 0x3, PT ;  /* 0x000000030900780c */ /* 0x000fda0003f06070 */
[----:B------:R-:W-:Y:S05]  /*06b0*/  @!P0 BRA `(.L_x_3) ;  /* 0x0000000000888947 */ /* 0x000fea0003800000 */
[----:B------:R-:W1:Y:S01]  /*06c0*/  LDC.64 R10, c[0x0][0x380] ;  /* 0x0000e000ff0a7b82 */ /* 0x000e620000000a00 */
[-C--:B------:R-:W-:Y:S02]  /*06d0*/  IMAD R9, R2, R8.reuse, R7 ;  /* 0x0000000802097224 */ /* 0x080fe400078e0207 */
[----:B------:R-:W-:Y:S02]  /*06e0*/  IMAD R21, R7, R8, R5 ;  /* 0x0000000807157224 */ /* 0x000fe400078e0205 */
[----:B-1----:R-:W-:-:S04]  /*06f0*/  IMAD.WIDE.U32 R16, R9, 0x4, R10 ;  /* 0x0000000409107825 */ /* 0x002fc800078e000a */
[----:B------:R-:W-:Y:S02]  /*0700*/  IMAD.WIDE.U32 R14, R21, 0x4, R10 ;  /* 0x00000004150e7825 */ /* 0x000fe400078e000a */
[----:B------:R-:W0:Y:S04]  /*0710*/  LDG.E R16, desc[UR6][R16.64] ;  /* 0x0000000610107981 */ /* 0x000e28000c1e1900 */
[----:B------:R-:W0:Y:S01]  /*0720*/  LDG.E R14, desc[UR6][R14.64] ;  /* 0x000000060e0e7981 */ /* 0x000e22000c1e1900 */
[----:B------:R-:W-:Y:S02]  /*0730*/  IADD3 R25, PT, PT, R9, 0x1, RZ ;  /* 0x0000000109197810 */ /* 0x000fe40007ffe0ff */
[----:B------:R-:W-:-:S03]  /*0740*/  IADD3 R27, PT, PT, R21, R8, RZ ;  /* 0x00000008151b7210 */ /* 0x000fc60007ffe0ff */
[----:B------:R-:W-:-:S04]  /*0750*/  IMAD.WIDE.U32 R20, R25, 0x4, R10 ;  /* 0x0000000419147825 */ /* 0x000fc800078e000a */
[----:B0----5:R-:W-:Y:S02]  /*0760*/  IMAD R23, R16, R14, R19 ;  /* 0x0000000e10177224 */ /* 0x021fe400078e0213 */
[----:B------:R-:W-:-:S03]  /*0770*/  IMAD.WIDE.U32 R18, R27, 0x4, R10 ;  /* 0x000000041b127825 */ /* 0x000fc600078e000a */
[----:B------:R0:W-:Y:S04]  /*0780*/  STG.E desc[UR6][R12.64], R23 ;  /* 0x000000170c007986 */ /* 0x0001e8000c101906 */
[----:B------:R-:W2:Y:S04]  /*0790*/  LDG.E R20, desc[UR6][R20.64] ;  /* 0x0000000614147981 */ /* 0x000ea8000c1e1900 */
[----:B------:R-:W2:Y:S01]  /*07a0*/  LDG.E R18, desc[UR6][R18.64] ;  /* 0x0000000612127981 */ /* 0x000ea2000c1e1900 */
[----:B------:R-:W-:Y:S02]  /*07b0*/  IADD3 R29, PT, PT, R9, 0x2, RZ ;  /* 0x00000002091d7810 */ /* 0x000fe40007ffe0ff */
[----:B------:R-:W-:-:S03]  /*07c0*/  IADD3 R27, PT, PT, R27, R8, RZ ;  /* 0x000000081b1b7210 */ /* 0x000fc60007ffe0ff */
[----:B------:R-:W-:-:S04]  /*07d0*/  IMAD.WIDE.U32 R16, R29, 0x4, R10 ;  /* 0x000000041d107825 */ /* 0x000fc800078e000a */
[----:B------:R-:W-:-:S04]  /*07e0*/  IMAD.WIDE.U32 R14, R27, 0x4, R10 ;  /* 0x000000041b0e7825 */ /* 0x000fc800078e000a */
[----:B--2---:R-:W-:-:S05]  /*07f0*/  IMAD R25, R20, R18, R23 ;  /* 0x0000001214197224 */ /* 0x004fca00078e0217 */
[----:B------:R1:W-:Y:S04]  /*0800*/  STG.E desc[UR6][R12.64], R25 ;  /* 0x000000190c007986 */ /* 0x0003e8000c101906 */
[----:B------:R-:W2:Y:S04]  /*0810*/  LDG.E R16, desc[UR6][R16.64] ;  /* 0x0000000610107981 */ /* 0x000ea8000c1e1900 */
[----:B------:R-:W2:Y:S01]  /*0820*/  LDG.E R14, desc[UR6][R14.64] ;  /* 0x000000060e0e7981 */ /* 0x000ea2000c1e1900 */
[----:B0-----:R-:W-:Y:S02]  /*0830*/  IADD3 R23, PT, PT, R9, 0x3, RZ ;  /* 0x0000000309177810 */ /* 0x001fe40007ffe0ff */
[----:B------:R-:W-:-:S03]  /*0840*/  IADD3 R27, PT, PT, R27, R8, RZ ;  /* 0x000000081b1b7210 */ /* 0x000fc60007ffe0ff */
[----:B------:R-:W-:-:S04]  /*0850*/  IMAD.WIDE.U32 R20, R23, 0x4, R10 ;  /* 0x0000000417147825 */ /* 0x000fc800078e000a */
[----:B------:R-:W-:-:S04]  /*0860*/  IMAD.WIDE.U32 R10, R27, 0x4, R10 ;  /* 0x000000041b0a7825 */ /* 0x000fc800078e000a */
[----:B--2---:R-:W-:-:S05]  /*0870*/  IMAD R9, R16, R14, R25 ;  /* 0x0000000e10097224 */ /* 0x004fca00078e0219 */
[----:B------:R1:W-:Y:S04]  /*0880*/  STG.E desc[UR6][R12.64], R9 ;  /* 0x000000090c007986 */ /* 0x0003e8000c101906 */
[----:B------:R-:W2:Y:S04]  /*0890*/  LDG.E R20, desc[UR6][R20.64] ;  /* 0x0000000614147981 */ /* 0x000ea8000c1e1900 */
[----:B------:R-:W2:Y:S01]  /*08a0*/  LDG.E R10, desc[UR6][R10.64] ;  /* 0x000000060a0a7981 */ /* 0x000ea2000c1e1900 */
[----:B------:R-:W-:Y:S01]  /*08b0*/  IADD3 R7, PT, PT, R7, 0x4, RZ ;  /* 0x0000000407077810 */ /* 0x000fe20007ffe0ff */
[----:B--2---:R-:W-:-:S05]  /*08c0*/  IMAD R19, R20, R10, R9 ;  /* 0x0000000a14137224 */ /* 0x004fca00078e0209 */
[----:B------:R1:W-:Y:S02]  /*08d0*/  STG.E desc[UR6][R12.64], R19 ;  /* 0x000000130c007986 */ /* 0x0003e4000c101906 */
.L_x_3:
[----:B------:R-:W-:Y:S05]  /*08e0*/  @!P1 BRA `(.L_x_2) ;  /* 0x0000000000749947 */ /* 0x000fea0003800000 */
[----:B------:R-:W-:-:S13]  /*08f0*/  ISETP.NE.AND P0, PT, R4, 0x1, PT ;  /* 0x000000010400780c */ /* 0x000fda0003f05270 */
[----:B------:R-:W2:Y:S01]  /*0900*/  @P0 LDC.64 R10, c[0x0][0x380] ;  /* 0x0000e000ff0a0b82 */ /* 0x000ea20000000a00 */
[-C--:B-1----:R-:W-:Y:S02]  /*0910*/  @P0 IMAD R9, R2, R8.reuse, R7 ;  /* 0x0000000802090224 */ /* 0x082fe400078e0207 */
[----:B------:R-:W-:Y:S02]  /*0920*/  @P0 IMAD R21, R7, R8, R5 ;  /* 0x0000000807150224 */ /* 0x000fe400078e0205 */
[----:B--2---:R-:W-:-:S04]  /*0930*/  @P0 IMAD.WIDE.U32 R16, R9, 0x4, R10 ;  /* 0x0000000409100825 */ /* 0x004fc800078e000a */
[----:B------:R-:W-:Y:S02]  /*0940*/  @P0 IMAD.WIDE.U32 R14, R21, 0x4, R10 ;  /* 0x00000004150e0825 */ /* 0x000fe400078e000a */
[----:B------:R-:W2:Y:S04]  /*0950*/  @P0 LDG.E R16, desc[UR6][R16.64] ;  /* 0x0000000610100981 */ /* 0x000ea8000c1e1900 */
[----:B------:R-:W2:Y:S01]  /*0960*/  @P0 LDG.E R14, desc[UR6][R14.64] ;  /* 0x000000060e0e0981 */ /* 0x000ea2000c1e1900 */
[----:B0-----:R-:W-:Y:S02]  /*0970*/  @P0 IADD3 R23, PT, PT, R9, 0x1, RZ ;  /* 0x0000000109170810 */ /* 0x001fe40007ffe0ff */
[----:B------:R-:W-:-:S03]  /*0980*/  @P0 IADD3 R25, PT, PT, R21, R8, RZ ;  /* 0x0000000815190210 */ /* 0x000fc60007ffe0ff */
[----:B------:R-:W-:-:S04]  /*0990*/  @P0 IMAD.WIDE.U32 R20, R23, 0x4, R10 ;  /* 0x0000000417140825 */ /* 0x000fc800078e000a */
[----:B------:R-:W-:Y:S01]  /*09a0*/  @P0 IMAD.WIDE.U32 R22, R25, 0x4, R10 ;  /* 0x0000000419160825 */ /* 0x000fe200078e000a */
[----:B------:R-:W-:-:S13]  /*09b0*/  LOP3.LUT P1, RZ, R8, 0x1, RZ, 0xc0, !PT ;  /* 0x0000000108ff7812 */ /* 0x000fda000782c0ff */
[----:B------:R-:W0:Y:S01]  /*09c0*/  @P1 LDC.64 R10, c[0x0][0x380] ;  /* 0x0000e000ff0a1b82 */ /* 0x000e220000000a00 */
[----:B--2--5:R-:W-:-:S05]  /*09d0*/  @P0 IMAD R9, R16, R14, R19 ;  /* 0x0000000e10090224 */ /* 0x024fca00078e0213 */
[----:B------:R2:W-:Y:S04]  /*09e0*/  @P0 STG.E desc[UR6][R12.64], R9 ;  /* 0x000000090c000986 */ /* 0x0005e8000c101906 */
[----:B------:R-:W3:Y:S04]  /*09f0*/  @P0 LDG.E R20, desc[UR6][R20.64] ;  /* 0x0000000614140981 */ /* 0x000ee8000c1e1900 */
[----:B------:R-:W3:Y:S01]  /*0a00*/  @P0 LDG.E R22, desc[UR6][R22.64] ;  /* 0x0000000616160981 */ /* 0x000ee2000c1e1900 */
[----:B------:R-:W-:-:S05]  /*0a10*/  @P0 IADD3 R7, PT, PT, R7, 0x2, RZ ;  /* 0x0000000207070810 */ /* 0x000fca0007ffe0ff */
[-C--:B------:R-:W-:Y:S02]  /*0a20*/  @P1 IMAD R15, R2, R8.reuse, R7 ;  /* 0x00000008020f1224 */ /* 0x080fe400078e0207 */
[----:B------:R-:W-:Y:S02]  /*0a30*/  @P1 IMAD R7, R7, R8, R5 ;  /* 0x0000000807071224 */ /* 0x000fe400078e0205 */
[----:B0-----:R-:W-:-:S04]  /*0a40*/  @P1 IMAD.WIDE.U32 R14, R15, 0x4, R10 ;  /* 0x000000040f0e1825 */ /* 0x001fc800078e000a */
[----:B------:R-:W-:-:S04]  /*0a50*/  @P1 IMAD.WIDE.U32 R10, R7, 0x4, R10 ;  /* 0x00000004070a1825 */ /* 0x000fc800078e000a */
[----:B---3--:R-:W-:-:S05]  /*0a60*/  @P0 IMAD R19, R20, R22, R9 ;  /* 0x0000001614130224 */ /* 0x008fca00078e0209 */
[----:B------:R2:W-:Y:S04]  /*0a70*/  @P0 STG.E desc[UR6][R12.64], R19 ;  /* 0x000000130c000986 */ /* 0x0005e8000c101906 */
[----:B------:R-:W3:Y:S04]  /*0a80*/  @P1 LDG.E R14, desc[UR6][R14.64] ;  /* 0x000000060e0e1981 */ /* 0x000ee8000c1e1900 */
[----:B------:R-:W3:Y:S02]  /*0a90*/  @P1 LDG.E R10, desc[UR6][R10.64] ;  /* 0x000000060a0a1981 */ /* 0x000ee4000c1e1900 */
[----:B---3--:R-:W-:-:S05]  /*0aa0*/  @P1 IMAD R7, R14, R10, R19 ;  /* 0x0000000a0e071224 */ /* 0x008fca00078e0213 */
[----:B------:R2:W-:Y:S02]  /*0ab0*/  @P1 STG.E desc[UR6][R12.64], R7 ;  /* 0x000000070c001986 */ /* 0x0005e4000c101906 */
.L_x_2:
[----:B------:R-:W-:-:S04]  /*0ac0*/  IADD3 R5, PT, PT, R5, 0x1, RZ ;  /* 0x0000000105057810 */ /* 0x000fc80007ffe0ff */
[----:B------:R-:W-:-:S13]  /*0ad0*/  ISETP.NE.AND P0, PT, R5, R8, PT ;  /* 0x000000080500720c */ /* 0x000fda0003f05270 */
[----:B------:R-:W-:Y:S05]  /*0ae0*/  @P0 BRA `(.L_x_4) ;  /* 0xfffffff4007c0947 */ /* 0x000fea000383ffff */
[----:B------:R-:W-:Y:S05]  /*0af0*/  EXIT ;  /* 0x000000000000794d */ /* 0x000fea0003800000 */
.L_x_5:
[----:B------:R-:W-:-:S00]  /*0b00*/  BRA `(.L_x_5) ;  /* 0xfffffffc00fc7947 */ /* 0x000fc0000383ffff */
[----:B------:R-:W-:-:S00]  /*0b10*/  NOP ;  /* 0x0000000000007918 */ /* 0x000fc00000000000 */
        /* <DEDUP_REMOVED lines=14> */
.L_x_6:


//--------------------- .nv.shared.reserved.0     --------------------------
	.section	.nv.shared.reserved.0,"aw",@nobits
	.weak		__nv_reservedSMEM_offset_0_alias
	.size		__nv_reservedSMEM_offset_0_alias, 0, 64
	.other		__nv_reservedSMEM_offset_0_alias,@"STO_CUDA_RESERVED_SHARED STV_DEFAULT"
__nv_reservedSMEM_offset_0_alias:
	.zero		0
	.zero		64


//--------------------- .nv.constant0._Z6squarePjS_j --------------------------
	.section	.nv.constant0._Z6squarePjS_j,"a",@progbits
	.sectionflags	@""
	.align	4
.nv.constant0._Z6squarePjS_j:
	.zero		916


//--------------------- SYMBOLS --------------------------

	.type		.nv.reservedSmem.offset0,@object
	.size		.nv.reservedSmem.offset0,0x4
